	.headerflags	@"EF_CUDA_TEXMODE_UNIFIED EF_CUDA_64BIT_ADDRESS EF_CUDA_ACCELERATORS EF_CUDA_SM90 EF_CUDA_VIRTUAL_SM(EF_CUDA_SM90)"
	.elftype	@"ET_EXEC"


//--------------------- .nv.info                  --------------------------
	.section	.nv.info,"",@"SHT_CUDA_INFO"
	.align	4


	//----- nvinfo : EIATTR_REGCOUNT
	.align		4
        /*0000*/ 	.byte	0x04, 0x2f
        /*0002*/ 	.short	(.L_3 - .L_2)
	.align		4
.L_2:
        /*0004*/ 	.word	index@(triton_poi_fused__native_batch_norm_legit_no_training_add_15)
        /*0008*/ 	.word	0x00000034


	//----- nvinfo : EIATTR_MIN_STACK_SIZE
	.align		4
.L_3:
        /*000c*/ 	.byte	0x04, 0x12
        /*000e*/ 	.short	(.L_5 - .L_4)
	.align		4
.L_4:
        /*0010*/ 	.word	index@(triton_poi_fused__native_batch_norm_legit_no_training_add_15)
        /*0014*/ 	.word	0x00000000


	//----- nvinfo : EIATTR_FRAME_SIZE
	.align		4
.L_5:
        /*0018*/ 	.byte	0x04, 0x11
        /*001a*/ 	.short	(.L_7 - .L_6)
	.align		4
.L_6:
        /*001c*/ 	.word	index@(triton_poi_fused__native_batch_norm_legit_no_training_add_15)
        /*0020*/ 	.word	0x00000000


	//----- nvinfo : EIATTR_MIN_STACK_SIZE
	.align		4
.L_7:
        /*0024*/ 	.byte	0x04, 0x12
        /*0026*/ 	.short	(.L_9 - .L_8)
	.align		4
.L_8:
        /*0028*/ 	.word	index@(triton_poi_fused__native_batch_norm_legit_no_training_add_15)
        /*002c*/ 	.word	0x00000000
.L_9:


//--------------------- .nv.info.triton_poi_fused__native_batch_norm_legit_no_training_add_15 --------------------------
	.section	.nv.info.triton_poi_fused__native_batch_norm_legit_no_training_add_15,"",@"SHT_CUDA_INFO"
	.sectionflags	@""
	.align	4


	//----- nvinfo : EIATTR_CUDA_API_VERSION
	.align		4
        /*0000*/ 	.byte	0x04, 0x37
        /*0002*/ 	.short	(.L_11 - .L_10)
.L_10:
        /*0004*/ 	.word	0x0000007c


	//----- nvinfo : EIATTR_KPARAM_INFO
	.align		4
.L_11:
        /*0008*/ 	.byte	0x04, 0x17
        /*000a*/ 	.short	(.L_13 - .L_12)
.L_12:
        /*000c*/ 	.word	0x00000000
        /*0010*/ 	.short	0x0008
        /*0012*/ 	.short	0x003c
        /*0014*/ 	.byte	0x00, 0xf0, 0x11, 0x00


	//----- nvinfo : EIATTR_KPARAM_INFO
	.align		4
.L_13:
        /*0018*/ 	.byte	0x04, 0x17
        /*001a*/ 	.short	(.L_15 - .L_14)
.L_14:
        /*001c*/ 	.word	0x00000000
        /*0020*/ 	.short	0x0007
        /*0022*/ 	.short	0x0038
        /*0024*/ 	.byte	0x00, 0xf0, 0x11, 0x00


	//----- nvinfo : EIATTR_KPARAM_INFO
	.align		4
.L_15:
        /*0028*/ 	.byte	0x04, 0x17
        /*002a*/ 	.short	(.L_17 - .L_16)
.L_16:
        /*002c*/ 	.word	0x00000000
        /*0030*/ 	.short	0x0006
        /*0032*/ 	.short	0x0030
        /*0034*/ 	.byte	0x00, 0xf4, 0x21, 0x00


	//----- nvinfo : EIATTR_KPARAM_INFO
	.align		4
.L_17:
        /*0038*/ 	.byte	0x04, 0x17
        /*003a*/ 	.short	(.L_19 - .L_18)
.L_18:
        /*003c*/ 	.word	0x00000000
        /*0040*/ 	.short	0x0005
        /*0042*/ 	.short	0x0028
        /*0044*/ 	.byte	0x00, 0xf4, 0x21, 0x00


	//----- nvinfo : EIATTR_KPARAM_INFO
	.align		4
.L_19:
        /*0048*/ 	.byte	0x04, 0x17
        /*004a*/ 	.short	(.L_21 - .L_20)
.L_20:
        /*004c*/ 	.word	0x00000000
        /*0050*/ 	.short	0x0004
        /*0052*/ 	.short	0x0020
        /*0054*/ 	.byte	0x00, 0xf4, 0x21, 0x00


	//----- nvinfo : EIATTR_KPARAM_INFO
	.align		4
.L_21:
        /*0058*/ 	.byte	0x04, 0x17
        /*005a*/ 	.short	(.L_23 - .L_22)
.L_22:
        /*005c*/ 	.word	0x00000000
        /*0060*/ 	.short	0x0003
        /*0062*/ 	.short	0x0018
        /*0064*/ 	.byte	0x00, 0xf4, 0x21, 0x00


	//----- nvinfo : EIATTR_KPARAM_INFO
	.align		4
.L_23:
        /*0068*/ 	.byte	0x04, 0x17
        /*006a*/ 	.short	(.L_25 - .L_24)
.L_24:
        /*006c*/ 	.word	0x00000000
        /*0070*/ 	.short	0x0002
        /*0072*/ 	.short	0x0010
        /*0074*/ 	.byte	0x00, 0xf4, 0x21, 0x00


	//----- nvinfo : EIATTR_KPARAM_INFO
	.align		4
.L_25:
        /*0078*/ 	.byte	0x04, 0x17
        /*007a*/ 	.short	(.L_27 - .L_26)
.L_26:
        /*007c*/ 	.word	0x00000000
        /*0080*/ 	.short	0x0001
        /*0082*/ 	.short	0x0008
        /*0084*/ 	.byte	0x00, 0xf4, 0x21, 0x00


	//----- nvinfo : EIATTR_KPARAM_INFO
	.align		4
.L_27:
        /*0088*/ 	.byte	0x04, 0x17
        /*008a*/ 	.short	(.L_29 - .L_28)
.L_28:
        /*008c*/ 	.word	0x00000000
        /*0090*/ 	.short	0x0000
        /*0092*/ 	.short	0x0000
        /*0094*/ 	.byte	0x00, 0xf4, 0x21, 0x00


	//----- nvinfo : EIATTR_SPARSE_MMA_MASK
	.align		4
.L_29:
        /*0098*/ 	.byte	0x03, 0x50
        /*009a*/ 	.short	0x0000


	//----- nvinfo : EIATTR_MAXREG_COUNT
	.align		4
        /*009c*/ 	.byte	0x03, 0x1b
        /*009e*/ 	.short	0x00ff


	//----- nvinfo : EIATTR_EXIT_INSTR_OFFSETS
	.align		4
        /*00a0*/ 	.byte	0x04, 0x1c
        /*00a2*/ 	.short	(.L_31 - .L_30)


	//   ....[0]....
.L_30:
        /*00a4*/ 	.word	0x00001100


	//   ....[1]....
        /*00a8*/ 	.word	0x00001150


	//----- nvinfo : EIATTR_REQNTID
	.align		4
.L_31:
        /*00ac*/ 	.byte	0x04, 0x10
        /*00ae*/ 	.short	(.L_33 - .L_32)
.L_32:
        /*00b0*/ 	.word	0x00000100
        /*00b4*/ 	.word	0x00000001
        /*00b8*/ 	.word	0x00000001


	//----- nvinfo : EIATTR_CBANK_PARAM_SIZE
	.align		4
.L_33:
        /*00bc*/ 	.byte	0x03, 0x19
        /*00be*/ 	.short	0x0040


	//----- nvinfo : EIATTR_PARAM_CBANK
	.align		4
        /*00c0*/ 	.byte	0x04, 0x0a
        /*00c2*/ 	.short	(.L_35 - .L_34)
	.align		4
.L_34:
        /*00c4*/ 	.word	index@(.nv.constant0.triton_poi_fused__native_batch_norm_legit_no_training_add_15)
        /*00c8*/ 	.short	0x0210
        /*00ca*/ 	.short	0x0040


	//----- nvinfo : EIATTR_SW_WAR
	.align		4
.L_35:
        /*00cc*/ 	.byte	0x04, 0x36
        /*00ce*/ 	.short	(.L_37 - .L_36)
.L_36:
        /*00d0*/ 	.word	0x00000008
.L_37:


//--------------------- .nv.callgraph             --------------------------
	.section	.nv.callgraph,"",@"SHT_CUDA_CALLGRAPH"
	.align	4
	.sectionentsize	8
	.align		4
        /*0000*/ 	.word	0x00000000
	.align		4
        /*0004*/ 	.word	0xffffffff
	.align		4
        /*0008*/ 	.word	0x00000000
	.align		4
        /*000c*/ 	.word	0xfffffffe
	.align		4
        /*0010*/ 	.word	0x00000000
	.align		4
        /*0014*/ 	.word	0xfffffffd
	.align		4
        /*0018*/ 	.word	0x00000000
	.align		4
        /*001c*/ 	.word	0xfffffffc


//--------------------- .nv.constant4             --------------------------
	.section	.nv.constant4,"a",@progbits
	.align	8
	.align		8
.nv.constant4:
        /*0000*/ 	.dword	_$_str
	.align		8
        /*0008*/ 	.dword	_$_str_$_2


//--------------------- .text.triton_poi_fused__native_batch_norm_legit_no_training_add_15 --------------------------
	.section	.text.triton_poi_fused__native_batch_norm_legit_no_training_add_15,"ax",@progbits
	.sectionflags	@"SHF_BARRIERS=1"
	.align	128
        .global         triton_poi_fused__native_batch_norm_legit_no_training_add_15
        .type           triton_poi_fused__native_batch_norm_legit_no_training_add_15,@function
        .size           triton_poi_fused__native_batch_norm_legit_no_training_add_15,(.L_x_1 - triton_poi_fused__native_batch_norm_legit_no_training_add_15)
        .other          triton_poi_fused__native_batch_norm_legit_no_training_add_15,@"STO_CUDA_ENTRY STV_DEFAULT"
triton_poi_fused__native_batch_norm_legit_no_training_add_15:
.text.triton_poi_fused__native_batch_norm_legit_no_training_add_15:
[----:B------:R-:W0:Y:S01]  /*0000*/  LDC R1, c[0x0][0x28] ;  /* 0x00000a00ff017b82 */ /* 0x000e220000000800 */
[----:B------:R-:W1:Y:S07]  /*0010*/  S2R R2, SR_CTAID.X ;  /* 0x0000000000027919 */ /* 0x000e6e0000002500 */
[----:B------:R-:W2:Y:S01]  /*0020*/  LDC.64 R34, c[0x0][0x210] ;  /* 0x00008400ff227b82 */ /* 0x000ea20000000a00 */
[----:B------:R-:W-:Y:S02]  /*0030*/  CS2R R8, SRZ ;  /* 0x0000000000087805 */ /* 0x000fe4000001ff00 */
[----:B------:R-:W-:Y:S01]  /*0040*/  CS2R R10, SRZ ;  /* 0x00000000000a7805 */ /* 0x000fe2000001ff00 */
[----:B------:R-:W3:Y:S01]  /*0050*/  S2R R0, SR_TID.X ;  /* 0x0000000000007919 */ /* 0x000ee20000002100 */
[----:B------:R-:W-:-:S02]  /*0060*/  CS2R R12, SRZ ;  /* 0x00000000000c7805 */ /* 0x000fc4000001ff00 */
[----:B------:R-:W-:Y:S01]  /*0070*/  CS2R R14, SRZ ;  /* 0x00000000000e7805 */ /* 0x000fe2000001ff00 */
[----:B------:R-:W-:Y:S01]  /*0080*/  ULDC.64 UR6, c[0x0][0x208] ;  /* 0x0000820000067ab9 */ /* 0x000fe20000000a00 */
[----:B------:R-:W4:Y:S01]  /*0090*/  S2R R3, SR_CTAID.Y ;  /* 0x0000000000037919 */ /* 0x000f220000002600 */
[----:B------:R-:W5:Y:S01]  /*00a0*/  LDC.64 R40, c[0x0][0x218] ;  /* 0x00008600ff287b82 */ /* 0x000f620000000a00 */
[----:B------:R-:W-:Y:S02]  /*00b0*/  CS2R R4, SRZ ;  /* 0x0000000000047805 */ /* 0x000fe4000001ff00 */
[----:B------:R-:W-:-:S05]  /*00c0*/  CS2R R6, SRZ ;  /* 0x0000000000067805 */ /* 0x000fca000001ff00 */
[----:B------:R-:W5:Y:S01]  /*00d0*/  LDC.64 R42, c[0x0][0x220] ;  /* 0x00008800ff2a7b82 */ /* 0x000f620000000a00 */
[----:B-1----:R-:W-:Y:S02]  /*00e0*/  SHF.L.U32 R2, R2, 0x6, RZ ;  /* 0x0000000602027819 */ /* 0x002fe400000006ff */
[----:B---3--:R-:W-:Y:S02]  /*00f0*/  SHF.L.U32 R33, R0, 0x2, RZ ;  /* 0x0000000200217819 */ /* 0x008fe400000006ff */
[----:B------:R-:W-:Y:S02]  /*0100*/  SHF.R.U32.HI R20, RZ, 0x4, R0 ;  /* 0x00000004ff147819 */ /* 0x000fe40000011600 */
[----:B----4-:R-:W-:Y:S02]  /*0110*/  SHF.L.U32 R3, R3, 0x6, RZ ;  /* 0x0000000603037819 */ /* 0x010fe400000006ff */
[----:B------:R-:W-:Y:S02]  /*0120*/  LOP3.LUT R33, R2, 0x3c, R33, 0xf8, !PT ;  /* 0x0000003c02217812 */ /* 0x000fe400078ef821 */
[----:B------:R-:W-:-:S02]  /*0130*/  SGXT.U32 R20, R20, 0x4 ;  /* 0x000000041414781a */ /* 0x000fc40000000000 */
[----:B------:R-:W-:Y:S02]  /*0140*/  ISETP.GE.AND P0, PT, R33, 0x28, PT ;  /* 0x000000282100780c */ /* 0x000fe40003f06270 */
[----:B------:R-:W-:Y:S02]  /*0150*/  LOP3.LUT R18, R3, 0x10, R20, 0xfe, !PT ;  /* 0x0000001003127812 */ /* 0x000fe400078efe14 */
[----:B------:R-:W-:Y:S02]  /*0160*/  LOP3.LUT R22, R3, 0x20, R20, 0xfe, !PT ;  /* 0x0000002003167812 */ /* 0x000fe400078efe14 */
[C---:B------:R-:W-:Y:S01]  /*0170*/  ISETP.LT.AND P2, PT, R18.reuse, 0x100, !P0 ;  /* 0x000001001200780c */ /* 0x040fe20004741270 */
[--C-:B------:R-:W-:Y:S01]  /*0180*/  IMAD R47, R18, 0x28, R33.reuse ;  /* 0x00000028122f7824 */ /* 0x100fe200078e0221 */
[C---:B------:R-:W-:Y:S01]  /*0190*/  ISETP.LT.AND P3, PT, R22.reuse, 0x100, !P0 ;  /* 0x000001001600780c */ /* 0x040fe20004761270 */
[----:B------:R-:W-:Y:S01]  /*01a0*/  IMAD R45, R22, 0x28, R33 ;  /* 0x00000028162d7824 */ /* 0x000fe200078e0221 */
[----:B------:R-:W-:Y:S01]  /*01b0*/  LOP3.LUT R16, R3, R20, RZ, 0xfc, !PT ;  /* 0x0000001403107212 */ /* 0x000fe200078efcff */
[----:B--2---:R-:W-:Y:S01]  /*01c0*/  IMAD.WIDE R24, R47, 0x4, R34 ;  /* 0x000000042f187825 */ /* 0x004fe200078e0222 */
[----:B------:R-:W-:-:S02]  /*01d0*/  LOP3.LUT R28, R3, 0x30, R20, 0xfe, !PT ;  /* 0x00000030031c7812 */ /* 0x000fc400078efe14 */
[----:B------:R-:W-:Y:S01]  /*01e0*/  ISETP.LT.AND P1, PT, R16, 0x100, !P0 ;  /* 0x000001001000780c */ /* 0x000fe20004721270 */
[----:B------:R-:W-:Y:S01]  /*01f0*/  IMAD.WIDE R26, R45, 0x4, R34 ;  /* 0x000000042d1a7825 */ /* 0x000fe200078e0222 */
[----:B------:R-:W-:-:S03]  /*0200*/  ISETP.LT.AND P4, PT, R28, 0x100, !P0 ;  /* 0x000001001c00780c */ /* 0x000fc60004781270 */
[--C-:B------:R-:W-:Y:S01]  /*0210*/  IMAD R39, R16, 0x28, R33.reuse ;  /* 0x0000002810277824 */ /* 0x100fe200078e0221 */
[----:B------:R1:W2:Y:S01]  /*0220*/  @P2 LDG.E.EL.128 R8, desc[UR6][R24.64] ;  /* 0x0000000618082981 */ /* 0x0002a2000c2e1d00 */
[----:B------:R-:W-:Y:S01]  /*0230*/  IMAD R37, R28, 0x28, R33 ;  /* 0x000000281c257824 */ /* 0x000fe200078e0221 */
[----:B------:R-:W-:Y:S01]  /*0240*/  CS2R R16, SRZ ;  /* 0x0000000000107805 */ /* 0x000fe2000001ff00 */
[--C-:B------:R-:W-:Y:S01]  /*0250*/  IMAD.WIDE R22, R39, 0x4, R34.reuse ;  /* 0x0000000427167825 */ /* 0x100fe200078e0222 */
[----:B------:R3:W4:Y:S01]  /*0260*/  @P3 LDG.E.EL.128 R12, desc[UR6][R26.64] ;  /* 0x000000061a0c3981 */ /* 0x000722000c2e1d00 */
[----:B------:R-:W-:Y:S02]  /*0270*/  CS2R R18, SRZ ;  /* 0x0000000000127805 */ /* 0x000fe4000001ff00 */
[----:B------:R-:W-:Y:S01]  /*0280*/  IMAD.WIDE R34, R37, 0x4, R34 ;  /* 0x0000000425227825 */ /* 0x000fe200078e0222 */
[----:B------:R3:W2:Y:S01]  /*0290*/  @P1 LDG.E.EL.128 R4, desc[UR6][R22.64] ;  /* 0x0000000616041981 */ /* 0x0006a2000c2e1d00 */
[----:B-1----:R-:W-:-:S02]  /*02a0*/  CS2R R24, SRZ ;  /* 0x0000000000187805 */ /* 0x002fc4000001ff00 */
[----:B-----5:R-:W-:Y:S01]  /*02b0*/  IMAD.WIDE R38, R39, 0x4, R40 ;  /* 0x0000000427267825 */ /* 0x020fe200078e0228 */
[----:B---3--:R-:W-:-:S03]  /*02c0*/  CS2R R26, SRZ ;  /* 0x00000000001a7805 */ /* 0x008fc6000001ff00 */
[--C-:B------:R-:W-:Y:S01]  /*02d0*/  IMAD.WIDE R46, R47, 0x4, R40.reuse ;  /* 0x000000042f2e7825 */ /* 0x100fe200078e0228 */
[----:B------:R1:W3:Y:S01]  /*02e0*/  @P1 LDG.E.EL.128 R16, desc[UR6][R38.64] ;  /* 0x0000000626101981 */ /* 0x0002e2000c2e1d00 */
[----:B------:R-:W-:Y:S02]  /*02f0*/  CS2R R20, SRZ ;  /* 0x0000000000147805 */ /* 0x000fe4000001ff00 */
[----:B------:R-:W-:Y:S01]  /*0300*/  IMAD.WIDE R44, R45, 0x4, R40 ;  /* 0x000000042d2c7825 */ /* 0x000fe200078e0228 */
[----:B------:R5:W2:Y:S01]  /*0310*/  @P4 LDG.E.EL.128 R24, desc[UR6][R34.64] ;  /* 0x0000000622184981 */ /* 0x000aa2000c2e1d00 */
[----:B0-----:R-:W-:Y:S02]  /*0320*/  CS2R R22, SRZ ;  /* 0x0000000000167805 */ /* 0x001fe4000001ff00 */
[----:B------:R-:W-:Y:S01]  /*0330*/  CS2R R28, SRZ ;  /* 0x00000000001c7805 */ /* 0x000fe2000001ff00 */
[----:B------:R-:W-:Y:S01]  /*0340*/  IMAD.WIDE R42, R33, 0x4, R42 ;  /* 0x00000004212a7825 */ /* 0x000fe200078e022a */
[----:B------:R-:W-:-:S02]  /*0350*/  CS2R R30, SRZ ;  /* 0x00000000001e7805 */ /* 0x000fc4000001ff00 */
[----:B------:R-:W-:Y:S02]  /*0360*/  CS2R R32, SRZ ;  /* 0x0000000000207805 */ /* 0x000fe4000001ff00 */
[----:B-1----:R-:W-:Y:S01]  /*0370*/  CS2R R38, SRZ ;  /* 0x0000000000267805 */ /* 0x002fe2000001ff00 */
[----:B------:R-:W-:Y:S01]  /*0380*/  IMAD.WIDE R40, R37, 0x4, R40 ;  /* 0x0000000425287825 */ /* 0x000fe200078e0228 */
[----:B------:R-:W-:Y:S01]  /*0390*/  CS2R R36, SRZ ;  /* 0x0000000000247805 */ /* 0x000fe2000001ff00 */
[----:B------:R0:W2:Y:S01]  /*03a0*/  @P2 LDG.E.EL.128 R20, desc[UR6][R46.64] ;  /* 0x000000062e142981 */ /* 0x0000a2000c2e1d00 */
[----:B-----5:R-:W-:-:S03]  /*03b0*/  CS2R R34, SRZ ;  /* 0x0000000000227805 */ /* 0x020fc6000001ff00 */
[----:B------:R-:W5:Y:S04]  /*03c0*/  @P3 LDG.E.EL.128 R28, desc[UR6][R44.64] ;  /* 0x000000062c1c3981 */ /* 0x000f68000c2e1d00 */
[----:B------:R-:W3:Y:S01]  /*03d0*/  @!P0 LDG.E.EL.128 R32, desc[UR6][R42.64] ;  /* 0x000000062a208981 */ /* 0x000ee2000c2e1d00 */
[----:B0-----:R-:W0:Y:S03]  /*03e0*/  LDC.64 R46, c[0x0][0x228] ;  /* 0x00008a00ff2e7b82 */ /* 0x001e260000000a00 */
[----:B------:R-:W4:Y:S01]  /*03f0*/  @P4 LDG.E.EL.128 R36, desc[UR6][R40.64] ;  /* 0x0000000628244981 */ /* 0x000f22000c2e1d00 */
[C---:B---3--:R-:W-:Y:S01]  /*0400*/  FADD R18, -R34.reuse, R18 ;  /* 0x0000001222127221 */ /* 0x048fe20000000100 */
[C---:B--2---:R-:W-:Y:S01]  /*0410*/  FADD R22, -R34.reuse, R22 ;  /* 0x0000001622167221 */ /* 0x044fe20000000100 */
[C---:B-----5:R-:W-:Y:S01]  /*0420*/  FADD R30, -R34.reuse, R30 ;  /* 0x0000001e221e7221 */ /* 0x060fe20000000100 */
[----:B----4-:R-:W-:Y:S01]  /*0430*/  FADD R38, -R34, R38 ;  /* 0x0000002622267221 */ /* 0x010fe20000000100 */
[----:B------:R-:W-:Y:S01]  /*0440*/  SHF.L.U32 R34, R0, 0x2, RZ ;  /* 0x0000000200227819 */ /* 0x000fe200000006ff */
[----:B------:R-:W-:-:S03]  /*0450*/  FADD R41, -R32, R16 ;  /* 0x0000001020297221 */ /* 0x000fc60000000100 */
[----:B------:R-:W-:Y:S01]  /*0460*/  LOP3.LUT R16, R2, 0x3c, R34, 0xf8, !PT ;  /* 0x0000003c02107812 */ /* 0x000fe200078ef822 */
[C---:B------:R-:W-:Y:S01]  /*0470*/  FADD R19, -R35.reuse, R19 ;  /* 0x0000001323137221 */ /* 0x040fe20000000100 */
[C---:B------:R-:W-:Y:S01]  /*0480*/  FADD R23, -R35.reuse, R23 ;  /* 0x0000001723177221 */ /* 0x040fe20000000100 */
[C---:B------:R-:W-:Y:S01]  /*0490*/  FADD R31, -R35.reuse, R31 ;  /* 0x0000001f231f7221 */ /* 0x040fe20000000100 */
[----:B------:R-:W-:Y:S01]  /*04a0*/  FADD R39, -R35, R39 ;  /* 0x0000002723277221 */ /* 0x000fe20000000100 */
[C---:B------:R-:W-:Y:S01]  /*04b0*/  FADD R17, -R33.reuse, R17 ;  /* 0x0000001121117221 */ /* 0x040fe20000000100 */
[C---:B------:R-:W-:Y:S01]  /*04c0*/  FADD R21, -R33.reuse, R21 ;  /* 0x0000001521157221 */ /* 0x040fe20000000100 */
[C---:B------:R-:W-:Y:S01]  /*04d0*/  FADD R29, -R33.reuse, R29 ;  /* 0x0000001d211d7221 */ /* 0x040fe20000000100 */
[----:B------:R-:W-:Y:S01]  /*04e0*/  FADD R37, -R33, R37 ;  /* 0x0000002521257221 */ /* 0x000fe20000000100 */
[----:B------:R-:W-:Y:S01]  /*04f0*/  LOP3.LUT R3, R3, 0x3c, R34, 0xf8, !PT ;  /* 0x0000003c03037812 */ /* 0x000fe200078ef822 */
[C---:B------:R-:W-:Y:S01]  /*0500*/  FADD R42, -R32.reuse, R20 ;  /* 0x00000014202a7221 */ /* 0x040fe20000000100 */
[C---:B------:R-:W-:Y:S01]  /*0510*/  FADD R28, -R32.reuse, R28 ;  /* 0x0000001c201c7221 */ /* 0x040fe20000000100 */
[----:B------:R-:W-:Y:S01]  /*0520*/  FADD R44, -R32, R36 ;  /* 0x00000024202c7221 */ /* 0x000fe20000000100 */
[----:B------:R-:W-:-:S02]  /*0530*/  CS2R R32, SRZ ;  /* 0x0000000000207805 */ /* 0x000fc4000001ff00 */
[----:B------:R-:W-:Y:S01]  /*0540*/  CS2R R34, SRZ ;  /* 0x0000000000227805 */ /* 0x000fe2000001ff00 */
[----:B0-----:R-:W-:-:S05]  /*0550*/  IMAD.WIDE R46, R16, 0x4, R46 ;  /* 0x00000004102e7825 */ /* 0x001fca00078e022e */
[----:B------:R0:W2:Y:S02]  /*0560*/  @!P0 LDG.E.EL.128 R32, desc[UR6][R46.64] ;  /* 0x000000062e208981 */ /* 0x0000a4000c2e1d00 */
[----:B0-----:R-:W0:Y:S02]  /*0570*/  LDC.64 R46, c[0x0][0x230] ;  /* 0x00008c00ff2e7b82 */ /* 0x001e240000000a00 */
[----:B0-----:R-:W-:-:S06]  /*0580*/  IMAD.WIDE R48, R16, 0x4, R46 ;  /* 0x0000000410307825 */ /* 0x001fcc00078e022e */
[----:B------:R-:W0:Y:S02]  /*0590*/  LDC.64 R46, c[0x0][0x238] ;  /* 0x00008e00ff2e7b82 */ /* 0x000e240000000a00 */
[----:B0-----:R-:W-:-:S04]  /*05a0*/  IMAD.WIDE R46, R16, 0x4, R46 ;  /* 0x00000004102e7825 */ /* 0x001fc800078e022e */
[----:B--2---:R-:W-:Y:S01]  /*05b0*/  FADD R36, R32, 9.9999997473787516356e-06 ;  /* 0x3727c5ac20247421 */ /* 0x004fe20000000000 */
[----:B------:R-:W-:-:S03]  /*05c0*/  FADD R33, R33, 9.9999997473787516356e-06 ;  /* 0x3727c5ac21217421 */ /* 0x000fc60000000000 */
[----:B------:R-:W0:Y:S01]  /*05d0*/  MUFU.SQRT R20, R36 ;  /* 0x0000002400147308 */ /* 0x000e220000002000 */
[----:B------:R-:W-:-:S07]  /*05e0*/  FADD R32, R34, 9.9999997473787516356e-06 ;  /* 0x3727c5ac22207421 */ /* 0x000fce0000000000 */
[----:B------:R-:W1:Y:S01]  /*05f0*/  MUFU.SQRT R33, R33 ;  /* 0x0000002100217308 */ /* 0x000e620000002000 */
[----:B------:R-:W-:Y:S01]  /*0600*/  FADD R35, R35, 9.9999997473787516356e-06 ;  /* 0x3727c5ac23237421 */ /* 0x000fe20000000000 */
[----:B------:R-:W-:Y:S01]  /*0610*/  HFMA2.MMA R34, -RZ, RZ, 1.625, 0 ;  /* 0x3e800000ff227435 */ /* 0x000fe200000001ff */
[----:B0-----:R-:W-:-:S05]  /*0620*/  FSETP.GT.AND P6, PT, R20, 8.50705917302346158658e+37, PT ;  /* 0x7e8000001400780b */ /* 0x001fca0003fc4000 */
[----:B------:R-:W0:Y:S01]  /*0630*/  MUFU.SQRT R32, R32 ;  /* 0x0000002000207308 */ /* 0x000e220000002000 */
[----:B------:R-:W-:-:S07]  /*0640*/  FSETP.GEU.AND P1, PT, R20, 1.175494350822287508e-38, PT ;  /* 0x008000001400780b */ /* 0x000fce0003f2e000 */
[----:B------:R-:W2:Y:S01]  /*0650*/  MUFU.SQRT R43, R35 ;  /* 0x00000023002b7308 */ /* 0x000ea20000002000 */
[C---:B-1----:R-:W-:Y:S02]  /*0660*/  FSETP.GT.AND P2, PT, R33.reuse, 8.50705917302346158658e+37, PT ;  /* 0x7e8000002100780b */ /* 0x042fe40003f44000 */
[----:B------:R-:W-:Y:S01]  /*0670*/  FSETP.GEU.AND P3, PT, R33, 1.175494350822287508e-38, PT ;  /* 0x008000002100780b */ /* 0x000fe20003f6e000 */
[----:B------:R-:W-:Y:S01]  /*0680*/  @P6 FMUL R20, R20, 0.25 ;  /* 0x3e80000014146820 */ /* 0x000fe20000400000 */
[----:B------:R-:W-:Y:S02]  /*0690*/  FSEL R40, R34, 1, P6 ;  /* 0x3f80000022287808 */ /* 0x000fe40003000000 */
[----:B0-----:R-:W-:Y:S01]  /*06a0*/  FSETP.GT.AND P4, PT, R32, 8.50705917302346158658e+37, PT ;  /* 0x7e8000002000780b */ /* 0x001fe20003f84000 */
[----:B------:R-:W-:Y:S01]  /*06b0*/  @!P1 FMUL R20, R20, 16777216 ;  /* 0x4b80000014149820 */ /* 0x000fe20000400000 */
[----:B------:R-:W-:Y:S01]  /*06c0*/  FSETP.GEU.AND P5, PT, R32, 1.175494350822287508e-38, PT ;  /* 0x008000002000780b */ /* 0x000fe20003fae000 */
[----:B------:R-:W-:Y:S01]  /*06d0*/  @!P1 FMUL R40, R40, 16777216 ;  /* 0x4b80000028289820 */ /* 0x000fe20000400000 */
[----:B--2---:R-:W-:-:S03]  /*06e0*/  FSETP.GT.AND P6, PT, R43, 8.50705917302346158658e+37, PT ;  /* 0x7e8000002b00780b */ /* 0x004fc60003fc4000 */
[----:B------:R-:W-:Y:S01]  /*06f0*/  @P2 FMUL R33, R33, 0.25 ;  /* 0x3e80000021212820 */ /* 0x000fe20000400000 */
[----:B------:R-:W-:Y:S01]  /*0700*/  FSETP.GEU.AND P1, PT, R43, 1.175494350822287508e-38, PT ;  /* 0x008000002b00780b */ /* 0x000fe20003f2e000 */
[----:B------:R-:W0:Y:S02]  /*0710*/  MUFU.RCP R45, R20 ;  /* 0x00000014002d7308 */ /* 0x000e240000001000 */
[----:B------:R-:W-:Y:S02]  /*0720*/  @!P3 FMUL R33, R33, 16777216 ;  /* 0x4b8000002121b820 */ /* 0x000fe40000400000 */
[----:B------:R-:W-:-:S04]  /*0730*/  @P4 FMUL R32, R32, 0.25 ;  /* 0x3e80000020204820 */ /* 0x000fc80000400000 */
[----:B------:R1:W2:Y:S01]  /*0740*/  MUFU.RCP R36, R33 ;  /* 0x0000002100247308 */ /* 0x0002a20000001000 */
[----:B------:R-:W-:Y:S01]  /*0750*/  @P6 FMUL R43, R43, 0.25 ;  /* 0x3e8000002b2b6820 */ /* 0x000fe20000400000 */
[----:B------:R-:W-:Y:S01]  /*0760*/  @!P5 FMUL R32, R32, 16777216 ;  /* 0x4b8000002020d820 */ /* 0x000fe20000400000 */
[C---:B------:R-:W-:Y:S02]  /*0770*/  FSEL R35, R34.reuse, 1, P2 ;  /* 0x3f80000022237808 */ /* 0x040fe40001000000 */
[----:B------:R-:W-:Y:S01]  /*0780*/  @!P1 FMUL R43, R43, 16777216 ;  /* 0x4b8000002b2b9820 */ /* 0x000fe20000400000 */
[----:B0-----:R-:W-:Y:S02]  /*0790*/  FMUL R45, R45, R40 ;  /* 0x000000282d2d7220 */ /* 0x001fe40000400000 */
[----:B------:R0:W3:Y:S01]  /*07a0*/  MUFU.RCP R20, R32 ;  /* 0x0000002000147308 */ /* 0x0000e20000001000 */
[----:B------:R-:W-:Y:S01]  /*07b0*/  @!P3 FMUL R35, R35, 16777216 ;  /* 0x4b8000002323b820 */ /* 0x000fe20000400000 */
[----:B-1----:R-:W-:-:S06]  /*07c0*/  FSEL R33, R34, 1, P6 ;  /* 0x3f80000022217808 */ /* 0x002fcc0003000000 */
[----:B------:R1:W4:Y:S01]  /*07d0*/  MUFU.RCP R40, R43 ;  /* 0x0000002b00287308 */ /* 0x0003220000001000 */
[----:B--2---:R-:W-:Y:S01]  /*07e0*/  FMUL R36, R36, R35 ;  /* 0x0000002324247220 */ /* 0x004fe20000400000 */
[----:B------:R-:W-:Y:S01]  /*07f0*/  FSEL R35, R34, 1, P4 ;  /* 0x3f80000022237808 */ /* 0x000fe20002000000 */
[----:B------:R-:W-:-:S04]  /*0800*/  @!P1 FMUL R33, R33, 16777216 ;  /* 0x4b80000021219820 */ /* 0x000fc80000400000 */
[----:B------:R-:W-:Y:S01]  /*0810*/  @!P5 FMUL R35, R35, 16777216 ;  /* 0x4b8000002323d820 */ /* 0x000fe20000400000 */
[-C--:B0-----:R-:W-:Y:S01]  /*0820*/  FMUL R32, R21, R36.reuse ;  /* 0x0000002415207220 */ /* 0x081fe20000400000 */
[----:B-1----:R-:W-:Y:S02]  /*0830*/  FMUL R43, R28, R45 ;  /* 0x0000002d1c2b7220 */ /* 0x002fe40000400000 */
[----:B---3--:R-:W-:Y:S01]  /*0840*/  FMUL R20, R20, R35 ;  /* 0x0000002314147220 */ /* 0x008fe20000400000 */
[-C--:B------:R-:W-:Y:S01]  /*0850*/  FMUL R35, R41, R45.reuse ;  /* 0x0000002d29237220 */ /* 0x080fe20000400000 */
[----:B------:R-:W-:Y:S01]  /*0860*/  FMUL R41, R44, R45 ;  /* 0x0000002d2c297220 */ /* 0x000fe20000400000 */
[----:B----4-:R-:W-:Y:S01]  /*0870*/  FMUL R40, R40, R33 ;  /* 0x0000002128287220 */ /* 0x010fe20000400000 */
[----:B------:R-:W-:Y:S01]  /*0880*/  FMUL R33, R42, R45 ;  /* 0x0000002d2a217220 */ /* 0x000fe20000400000 */
[-C--:B------:R-:W-:Y:S01]  /*0890*/  FMUL R28, R17, R36.reuse ;  /* 0x00000024111c7220 */ /* 0x080fe20000400000 */
[-C--:B------:R-:W-:Y:S01]  /*08a0*/  FMUL R34, R29, R36.reuse ;  /* 0x000000241d227220 */ /* 0x080fe20000400000 */
[----:B------:R-:W-:Y:S01]  /*08b0*/  FMUL R36, R37, R36 ;  /* 0x0000002425247220 */ /* 0x000fe20000400000 */
[-C--:B------:R-:W-:Y:S01]  /*08c0*/  FMUL R45, R30, R20.reuse ;  /* 0x000000141e2d7220 */ /* 0x080fe20000400000 */
[-C--:B------:R-:W-:Y:S01]  /*08d0*/  FMUL R29, R18, R20.reuse ;  /* 0x00000014121d7220 */ /* 0x080fe20000400000 */
[-C--:B------:R-:W-:Y:S01]  /*08e0*/  FMUL R37, R22, R20.reuse ;  /* 0x0000001416257220 */ /* 0x080fe20000400000 */
[----:B------:R-:W-:Y:S01]  /*08f0*/  FMUL R38, R38, R20 ;  /* 0x0000001426267220 */ /* 0x000fe20000400000 */
[-C--:B------:R-:W-:Y:S01]  /*0900*/  FMUL R30, R19, R40.reuse ;  /* 0x00000028131e7220 */ /* 0x080fe20000400000 */
[----:B------:R-:W-:Y:S01]  /*0910*/  FMUL R42, R23, R40 ;  /* 0x00000028172a7220 */ /* 0x000fe20000400000 */
[----:B------:R-:W-:-:S02]  /*0920*/  CS2R R20, SRZ ;  /* 0x0000000000147805 */ /* 0x000fc4000001ff00 */
[----:B------:R-:W-:Y:S02]  /*0930*/  CS2R R22, SRZ ;  /* 0x0000000000167805 */ /* 0x000fe4000001ff00 */
[----:B------:R-:W-:Y:S02]  /*0940*/  CS2R R16, SRZ ;  /* 0x0000000000107805 */ /* 0x000fe4000001ff00 */
[----:B------:R-:W-:Y:S02]  /*0950*/  CS2R R18, SRZ ;  /* 0x0000000000127805 */ /* 0x000fe4000001ff00 */
[----:B------:R-:W2:Y:S04]  /*0960*/  @!P0 LDG.E.EL.128 R20, desc[UR6][R48.64] ;  /* 0x0000000630148981 */ /* 0x000ea8000c2e1d00 */
[----:B------:R-:W2:Y:S01]  /*0970*/  @!P0 LDG.E.EL.128 R16, desc[UR6][R46.64] ;  /* 0x000000062e108981 */ /* 0x000ea2000c2e1d00 */
[----:B------:R-:W0:Y:S01]  /*0980*/  S2UR UR5, SR_CgaCtaId ;  /* 0x00000000000579c3 */ /* 0x000e220000008800 */
[----:B------:R-:W-:Y:S01]  /*0990*/  UMOV UR4, 0x400 ;  /* 0x0000040000047882 */ /* 0x000fe20000000000 */
[-C--:B------:R-:W-:Y:S01]  /*09a0*/  FMUL R44, R31, R40.reuse ;  /* 0x000000281f2c7220 */ /* 0x080fe20000400000 */
[----:B------:R-:W-:Y:S01]  /*09b0*/  FMUL R40, R39, R40 ;  /* 0x0000002827287220 */ /* 0x000fe20000400000 */
[----:B0-----:R-:W-:Y:S01]  /*09c0*/  UPRMT UR4, UR5, 0x654, UR4 ;  /* 0x0000065405047896 */ /* 0x001fe20008000004 */
[----:B------:R-:W-:Y:S01]  /*09d0*/  ISETP.GE.AND P0, PT, R3, 0x100, PT ;  /* 0x000001000300780c */ /* 0x000fe20003f06270 */
[-CC-:B--2---:R-:W-:Y:S01]  /*09e0*/  FFMA R35, R35, R20.reuse, R16.reuse ;  /* 0x0000001423237223 */ /* 0x184fe20000000010 */
[-CC-:B------:R-:W-:Y:S01]  /*09f0*/  FFMA R33, R33, R20.reuse, R16.reuse ;  /* 0x0000001421217223 */ /* 0x180fe20000000010 */
[-CC-:B------:R-:W-:Y:S01]  /*0a00*/  FFMA R43, R43, R20.reuse, R16.reuse ;  /* 0x000000142b2b7223 */ /* 0x180fe20000000010 */
[----:B------:R-:W-:Y:S01]  /*0a10*/  FFMA R41, R41, R20, R16 ;  /* 0x0000001429297223 */ /* 0x000fe20000000010 */
[----:B------:R-:W-:Y:S01]  /*0a20*/  SHF.L.U32 R16, R0, 0x8, RZ ;  /* 0x0000000800107819 */ /* 0x000fe200000006ff */
[-CC-:B------:R-:W-:Y:S01]  /*0a30*/  FFMA R28, R28, R21.reuse, R17.reuse ;  /* 0x000000151c1c7223 */ /* 0x180fe20000000011 */
[-CC-:B------:R-:W-:Y:S01]  /*0a40*/  FFMA R32, R32, R21.reuse, R17.reuse ;  /* 0x0000001520207223 */ /* 0x180fe20000000011 */
[-CC-:B------:R-:W-:Y:S01]  /*0a50*/  FFMA R34, R34, R21.reuse, R17.reuse ;  /* 0x0000001522227223 */ /* 0x180fe20000000011 */
[----:B------:R-:W-:Y:S01]  /*0a60*/  FFMA R36, R36, R21, R17 ;  /* 0x0000001524247223 */ /* 0x000fe20000000011 */
[----:B------:R-:W-:-:S02]  /*0a70*/  SHF.R.U32.HI R21, RZ, 0x4, R0 ;  /* 0x00000004ff157819 */ /* 0x000fc40000011600 */
[----:B------:R-:W-:Y:S01]  /*0a80*/  LOP3.LUT R16, R16, 0xf00, RZ, 0xc0, !PT ;  /* 0x00000f0010107812 */ /* 0x000fe200078ec0ff */
[-CC-:B------:R-:W-:Y:S01]  /*0a90*/  FFMA R29, R29, R22.reuse, R18.reuse ;  /* 0x000000161d1d7223 */ /* 0x180fe20000000012 */
[-CC-:B------:R-:W-:Y:S01]  /*0aa0*/  FFMA R37, R37, R22.reuse, R18.reuse ;  /* 0x0000001625257223 */ /* 0x180fe20000000012 */
[-CC-:B------:R-:W-:Y:S01]  /*0ab0*/  FFMA R45, R45, R22.reuse, R18.reuse ;  /* 0x000000162d2d7223 */ /* 0x180fe20000000012 */
[----:B------:R-:W-:Y:S01]  /*0ac0*/  FFMA R17, R38, R22, R18 ;  /* 0x0000001626117223 */ /* 0x000fe20000000012 */
[----:B------:R-:W-:Y:S02]  /*0ad0*/  SGXT.U32 R21, R21, 0x4 ;  /* 0x000000041515781a */ /* 0x000fe40000000000 */
[----:B------:R-:W-:Y:S01]  /*0ae0*/  LOP3.LUT R18, R16, 0x40, RZ, 0xfc, !PT ;  /* 0x0000004010127812 */ /* 0x000fe200078efcff */
[-CC-:B------:R-:W-:Y:S01]  /*0af0*/  FFMA R30, R30, R23.reuse, R19.reuse ;  /* 0x000000171e1e7223 */ /* 0x180fe20000000013 */
[----:B------:R-:W-:Y:S01]  /*0b00*/  LOP3.LUT R22, R16, 0x80, RZ, 0xfc, !PT ;  /* 0x0000008010167812 */ /* 0x000fe200078efcff */
[-CC-:B------:R-:W-:Y:S01]  /*0b10*/  FFMA R42, R42, R23.reuse, R19.reuse ;  /* 0x000000172a2a7223 */ /* 0x180fe20000000013 */
[-CC-:B------:R-:W-:Y:S01]  /*0b20*/  FFMA R44, R44, R23.reuse, R19.reuse ;  /* 0x000000172c2c7223 */ /* 0x180fe20000000013 */
[----:B------:R-:W-:Y:S01]  /*0b30*/  FFMA R40, R40, R23, R19 ;  /* 0x0000001728287223 */ /* 0x000fe20000000013 */
[----:B------:R-:W-:-:S02]  /*0b40*/  LOP3.LUT R20, R16, R21, RZ, 0xfc, !PT ;  /* 0x0000001510147212 */ /* 0x000fc400078efcff */
[C---:B------:R-:W-:Y:S02]  /*0b50*/  LOP3.LUT R31, R16.reuse, 0xc0, RZ, 0xfc, !PT ;  /* 0x000000c0101f7812 */ /* 0x040fe400078efcff */
[----:B------:R-:W-:Y:S02]  /*0b60*/  LEA.HI R19, R16, UR4, RZ, 0x1e ;  /* 0x0000000410137c11 */ /* 0x000fe4000f8ff0ff */
[----:B------:R-:W-:Y:S02]  /*0b70*/  LEA.HI R21, R18, UR4, RZ, 0x1e ;  /* 0x0000000412157c11 */ /* 0x000fe4000f8ff0ff */
[----:B------:R-:W-:Y:S01]  /*0b80*/  LEA.HI R23, R22, UR4, RZ, 0x1e ;  /* 0x0000000416177c11 */ /* 0x000fe2000f8ff0ff */
[----:B------:R-:W-:Y:S01]  /*0b90*/  FADD R4, R35, R4 ;  /* 0x0000000423047221 */ /* 0x000fe20000000000 */
[----:B------:R-:W-:Y:S01]  /*0ba0*/  LEA.HI R31, R31, UR4, RZ, 0x1e ;  /* 0x000000041f1f7c11 */ /* 0x000fe2000f8ff0ff */
[C---:B------:R-:W-:Y:S01]  /*0bb0*/  IMAD R18, R20.reuse, 0x4, R21 ;  /* 0x0000000414127824 */ /* 0x040fe200078e0215 */
[----:B------:R-:W-:Y:S01]  /*0bc0*/  LEA R19, R20, R19, 0x2 ;  /* 0x0000001314137211 */ /* 0x000fe200078e10ff */
[----:B------:R-:W-:Y:S01]  /*0bd0*/  FADD R5, R28, R5 ;  /* 0x000000051c057221 */ /* 0x000fe20000000000 */
[C---:B------:R-:W-:Y:S01]  /*0be0*/  LEA R16, R20.reuse, R23, 0x2 ;  /* 0x0000001714107211 */ /* 0x040fe200078e10ff */
[----:B------:R-:W-:Y:S01]  /*0bf0*/  FADD R29, R29, R6 ;  /* 0x000000061d1d7221 */ /* 0x000fe20000000000 */
[----:B------:R-:W-:Y:S01]  /*0c00*/  LEA R20, R20, R31, 0x2 ;  /* 0x0000001f14147211 */ /* 0x000fe200078e10ff */
[----:B------:R-:W-:Y:S01]  /*0c10*/  FADD R7, R30, R7 ;  /* 0x000000071e077221 */ /* 0x000fe20000000000 */
[----:B------:R-:W-:Y:S01]  /*0c20*/  FADD R8, R33, R8 ;  /* 0x0000000821087221 */ /* 0x000fe20000000000 */
[----:B------:R-:W-:Y:S01]  /*0c30*/  FADD R9, R32, R9 ;  /* 0x0000000920097221 */ /* 0x000fe20000000000 */
[----:B------:R0:W-:Y:S01]  /*0c40*/  STS [R19], R4 ;  /* 0x0000000413007388 */ /* 0x0001e20000000800 */
[----:B------:R-:W-:Y:S01]  /*0c50*/  FADD R37, R37, R10 ;  /* 0x0000000a25257221 */ /* 0x000fe20000000000 */
[----:B------:R-:W-:-:S02]  /*0c60*/  FADD R11, R42, R11 ;  /* 0x0000000b2a0b7221 */ /* 0x000fc40000000000 */
[----:B------:R1:W-:Y:S01]  /*0c70*/  STS [R18+0x100], R5 ;  /* 0x0001000512007388 */ /* 0x0003e20000000800 */
[----:B------:R-:W-:Y:S01]  /*0c80*/  FADD R12, R43, R12 ;  /* 0x0000000c2b0c7221 */ /* 0x000fe20000000000 */
[----:B------:R-:W-:Y:S02]  /*0c90*/  FADD R13, R34, R13 ;  /* 0x0000000d220d7221 */ /* 0x000fe40000000000 */
[----:B------:R-:W-:Y:S01]  /*0ca0*/  STS [R16+0x200], R29 ;  /* 0x0002001d10007388 */ /* 0x000fe20000000800 */
[----:B------:R-:W-:-:S03]  /*0cb0*/  FADD R45, R45, R14 ;  /* 0x0000000e2d2d7221 */ /* 0x000fc60000000000 */
[----:B------:R2:W-:Y:S01]  /*0cc0*/  STS [R20+0x300], R7 ;  /* 0x0003000714007388 */ /* 0x0005e20000000800 */
[----:B------:R-:W-:-:S03]  /*0cd0*/  FADD R15, R44, R15 ;  /* 0x0000000f2c0f7221 */ /* 0x000fc60000000000 */
[----:B------:R-:W-:Y:S01]  /*0ce0*/  STS [R19+0x40], R8 ;  /* 0x0000400813007388 */ /* 0x000fe20000000800 */
[----:B------:R-:W-:-:S03]  /*0cf0*/  FADD R24, R41, R24 ;  /* 0x0000001829187221 */ /* 0x000fc60000000000 */
[----:B------:R-:W-:Y:S01]  /*0d00*/  STS [R18+0x140], R9 ;  /* 0x0001400912007388 */ /* 0x000fe20000000800 */
[----:B------:R-:W-:Y:S01]  /*0d10*/  FADD R25, R36, R25 ;  /* 0x0000001924197221 */ /* 0x000fe20000000000 */
[----:B------:R-:W-:Y:S02]  /*0d20*/  FADD R23, R17, R26 ;  /* 0x0000001a11177221 */ /* 0x000fe40000000000 */
[----:B------:R-:W-:Y:S01]  /*0d30*/  STS [R16+0x240], R37 ;  /* 0x0002402510007388 */ /* 0x000fe20000000800 */
[----:B------:R-:W-:-:S03]  /*0d40*/  SHF.L.U32 R17, R0, 0x2, RZ ;  /* 0x0000000200117819 */ /* 0x000fc600000006ff */
[----:B------:R-:W-:Y:S01]  /*0d50*/  STS [R20+0x340], R11 ;  /* 0x0003400b14007388 */ /* 0x000fe20000000800 */
[----:B------:R-:W-:-:S03]  /*0d60*/  FADD R27, R40, R27 ;  /* 0x0000001b281b7221 */ /* 0x000fc60000000000 */
[----:B------:R3:W-:Y:S04]  /*0d70*/  STS [R19+0x80], R12 ;  /* 0x0000800c13007388 */ /* 0x0007e80000000800 */
[----:B------:R-:W-:Y:S01]  /*0d80*/  STS [R18+0x180], R13 ;  /* 0x0001800d12007388 */ /* 0x000fe20000000800 */
[----:B------:R-:W-:-:S03]  /*0d90*/  LOP3.LUT R17, R17, 0x3fc, RZ, 0xc0, !PT ;  /* 0x000003fc11117812 */ /* 0x000fc600078ec0ff */
[----:B------:R-:W-:Y:S04]  /*0da0*/  STS [R16+0x280], R45 ;  /* 0x0002802d10007388 */ /* 0x000fe80000000800 */
[----:B------:R-:W-:Y:S04]  /*0db0*/  STS [R20+0x380], R15 ;  /* 0x0003800f14007388 */ /* 0x000fe80000000800 */
[----:B------:R-:W-:Y:S04]  /*0dc0*/  STS [R19+0xc0], R24 ;  /* 0x0000c01813007388 */ /* 0x000fe80000000800 */
[----:B------:R4:W-:Y:S01]  /*0dd0*/  STS [R18+0x1c0], R25 ;  /* 0x0001c01912007388 */ /* 0x0009e20000000800 */
[----:B0-----:R-:W-:-:S03]  /*0de0*/  LOP3.LUT R4, R17, 0x400, RZ, 0xfc, !PT ;  /* 0x0000040011047812 */ /* 0x001fc600078efcff */
[----:B------:R0:W-:Y:S04]  /*0df0*/  STS [R16+0x2c0], R23 ;  /* 0x0002c01710007388 */ /* 0x0001e80000000800 */
[----:B------:R5:W-:Y:S01]  /*0e00*/  STS [R20+0x3c0], R27 ;  /* 0x0003c01b14007388 */ /* 0x000be20000000800 */
[----:B------:R-:W-:Y:S02]  /*0e10*/  LOP3.LUT R6, R17, 0x800, RZ, 0xfc, !PT ;  /* 0x0000080011067812 */ /* 0x000fe400078efcff */
[----:B-1----:R-:W-:Y:S02]  /*0e20*/  SHF.R.U32.HI R5, RZ, 0x2, R4 ;  /* 0x00000002ff057819 */ /* 0x002fe40000011604 */
[----:B------:R-:W-:Y:S02]  /*0e30*/  SHF.R.U32.HI R6, RZ, 0x2, R6 ;  /* 0x00000002ff067819 */ /* 0x000fe40000011606 */
[----:B------:R-:W-:-:S02]  /*0e40*/  LOP3.LUT R5, R5, 0x1f0, RZ, 0xc0, !PT ;  /* 0x000001f005057812 */ /* 0x000fc400078ec0ff */
[----:B------:R-:W-:Y:S02]  /*0e50*/  LOP3.LUT R4, R0, 0xf0, RZ, 0xc0, !PT ;  /* 0x000000f000047812 */ /* 0x000fe400078ec0ff */
[----:B--2---:R-:W-:Y:S01]  /*0e60*/  LOP3.LUT R7, R6, 0x2f0, RZ, 0xc0, !PT ;  /* 0x000002f006077812 */ /* 0x004fe200078ec0ff */
[----:B------:R-:W-:Y:S01]  /*0e70*/  VIADD R6, R5, UR4 ;  /* 0x0000000405067c36 */ /* 0x000fe20008000000 */
[----:B------:R-:W-:Y:S02]  /*0e80*/  IADD3 R4, R4, UR4, RZ ;  /* 0x0000000404047c10 */ /* 0x000fe4000fffe0ff */
[----:B------:R-:W-:Y:S02]  /*0e90*/  IADD3 R10, R7, UR4, RZ ;  /* 0x00000004070a7c10 */ /* 0x000fe4000fffe0ff */
[C---:B---3--:R-:W-:Y:S01]  /*0ea0*/  LEA R12, R17.reuse, R4, 0x2 ;  /* 0x00000004110c7211 */ /* 0x048fe200078e10ff */
[----:B------:R-:W-:Y:S01]  /*0eb0*/  BAR.SYNC.DEFER_BLOCKING 0x0 ;  /* 0x0000000000007b1d */ /* 0x000fe20000010000 */
[----:B------:R-:W-:-:S02]  /*0ec0*/  LEA R8, R17, R6, 0x2 ;  /* 0x0000000611087211 */ /* 0x000fc400078e10ff */
[----:B------:R-:W-:Y:S02]  /*0ed0*/  LEA R4, R17, R10, 0x2 ;  /* 0x0000000a11047211 */ /* 0x000fe400078e10ff */
[----:B----4-:R-:W-:-:S04]  /*0ee0*/  SHF.R.S32.HI R18, RZ, 0x1f, R3 ;  /* 0x0000001fff127819 */ /* 0x010fc80000011403 */
[----:B------:R-:W-:Y:S02]  /*0ef0*/  LEA.HI R21, R18, R3, RZ, 0x6 ;  /* 0x0000000312157211 */ /* 0x000fe400078f30ff */
[----:B------:R-:W1:Y:S01]  /*0f00*/  LDC.64 R18, c[0x0][0x240] ;  /* 0x00009000ff127b82 */ /* 0x000e620000000a00 */
[----:B------:R-:W2:Y:S04]  /*0f10*/  LDS.128 R12, [R12] ;  /* 0x000000000c0c7984 */ /* 0x000ea80000000c00 */
[----:B------:R-:W3:Y:S04]  /*0f20*/  LDS.128 R8, [R8+0x1000] ;  /* 0x0010000008087984 */ /* 0x000ee80000000c00 */
[----:B------:R-:W4:Y:S01]  /*0f30*/  LDS.128 R4, [R4+0x2000] ;  /* 0x0020000004047984 */ /* 0x000f220000000c00 */
[----:B0-----:R-:W-:-:S02]  /*0f40*/  SHF.R.U32.HI R23, RZ, 0x4, R0 ;  /* 0x00000004ff177819 */ /* 0x001fc40000011600 */
[----:B------:R-:W-:Y:S02]  /*0f50*/  LOP3.LUT R0, R21, 0xffffffc0, RZ, 0xc0, !PT ;  /* 0xffffffc015007812 */ /* 0x000fe400078ec0ff */
[----:B------:R-:W-:Y:S02]  /*0f60*/  SGXT.U32 R23, R23, 0x4 ;  /* 0x000000041717781a */ /* 0x000fe40000000000 */
[----:B-----5:R-:W-:Y:S02]  /*0f70*/  IADD3 R20, R3, -R0, RZ ;  /* 0x8000000003147210 */ /* 0x020fe40007ffe0ff */
[----:B------:R-:W-:Y:S02]  /*0f80*/  SHF.R.S32.HI R21, RZ, 0x6, R21 ;  /* 0x00000006ff157819 */ /* 0x000fe40000011415 */
[----:B------:R-:W-:Y:S02]  /*0f90*/  LOP3.LUT R0, R2, 0x30, R23, 0xfe, !PT ;  /* 0x0000003002007812 */ /* 0x000fe400078efe17 */
[----:B------:R-:W-:-:S02]  /*0fa0*/  LOP3.LUT R3, R2, 0x20, R23, 0xfe, !PT ;  /* 0x0000002002037812 */ /* 0x000fc400078efe17 */
[----:B------:R-:W-:Y:S02]  /*0fb0*/  LOP3.LUT R16, R2, 0x10, R23, 0xfe, !PT ;  /* 0x0000001002107812 */ /* 0x000fe400078efe17 */
[----:B------:R-:W-:Y:S02]  /*0fc0*/  LOP3.LUT R2, R2, R23, RZ, 0xfc, !PT ;  /* 0x0000001702027212 */ /* 0x000fe400078efcff */
[----:B------:R-:W-:Y:S01]  /*0fd0*/  LOP3.LUT R22, R17, 0xc00, RZ, 0xfc, !PT ;  /* 0x00000c0011167812 */ /* 0x000fe200078efcff */
[----:B------:R-:W-:Y:S01]  /*0fe0*/  IMAD R25, R21, 0xa00, R20 ;  /* 0x00000a0015197824 */ /* 0x000fe200078e0214 */
[----:B------:R-:W-:Y:S02]  /*0ff0*/  ISETP.LT.AND P3, PT, R2, 0x28, !P0 ;  /* 0x000000280200780c */ /* 0x000fe40004761270 */
[----:B------:R-:W-:Y:S02]  /*1000*/  SHF.R.U32.HI R22, RZ, 0x2, R22 ;  /* 0x00000002ff167819 */ /* 0x000fe40000011616 */
[----:B------:R-:W-:-:S02]  /*1010*/  ISETP.LT.AND P2, PT, R16, 0x28, !P0 ;  /* 0x000000281000780c */ /* 0x000fc40004741270 */
[C---:B------:R-:W-:Y:S01]  /*1020*/  ISETP.LT.AND P1, PT, R3.reuse, 0x28, !P0 ;  /* 0x000000280300780c */ /* 0x040fe20004721270 */
[----:B------:R-:W-:Y:S01]  /*1030*/  IMAD R21, R2, 0x40, R25 ;  /* 0x0000004002157824 */ /* 0x000fe200078e0219 */
[----:B------:R-:W-:Y:S02]  /*1040*/  ISETP.LT.AND P0, PT, R0, 0x28, !P0 ;  /* 0x000000280000780c */ /* 0x000fe40004701270 */
[-C--:B------:R-:W-:Y:S02]  /*1050*/  LEA R23, R16, R25.reuse, 0x6 ;  /* 0x0000001910177211 */ /* 0x080fe400078e30ff */
[----:B------:R-:W-:Y:S02]  /*1060*/  LOP3.LUT R22, R22, 0x3f0, RZ, 0xc0, !PT ;  /* 0x000003f016167812 */ /* 0x000fe400078ec0ff */
[----:B------:R-:W-:Y:S01]  /*1070*/  LEA R27, R3, R25, 0x6 ;  /* 0x00000019031b7211 */ /* 0x000fe200078e30ff */
[----:B-1----:R-:W-:Y:S01]  /*1080*/  IMAD.WIDE R2, R21, 0x4, R18 ;  /* 0x0000000415027825 */ /* 0x002fe200078e0212 */
[----:B------:R-:W-:-:S03]  /*1090*/  IADD3 R16, R22, UR4, RZ ;  /* 0x0000000416107c10 */ /* 0x000fc6000fffe0ff */
[--C-:B------:R-:W-:Y:S01]  /*10a0*/  IMAD.WIDE R20, R23, 0x4, R18.reuse ;  /* 0x0000000417147825 */ /* 0x100fe200078e0212 */
[----:B--2---:R0:W-:Y:S03]  /*10b0*/  @P3 STG.E.128 desc[UR6][R2.64], R12 ;  /* 0x0000000c02003986 */ /* 0x0041e6000c101d06 */
[----:B------:R-:W-:Y:S01]  /*10c0*/  IMAD.WIDE R22, R27, 0x4, R18 ;  /* 0x000000041b167825 */ /* 0x000fe200078e0212 */
[----:B---3--:R0:W-:Y:S01]  /*10d0*/  @P2 STG.E.128 desc[UR6][R20.64], R8 ;  /* 0x0000000814002986 */ /* 0x0081e2000c101d06 */
[----:B------:R-:W-:-:S03]  /*10e0*/  LEA R16, R17, R16, 0x2 ;  /* 0x0000001011107211 */ /* 0x000fc600078e10ff */
[----:B----4-:R0:W-:Y:S02]  /*10f0*/  @P1 STG.E.128 desc[UR6][R22.64], R4 ;  /* 0x0000000416001986 */ /* 0x0101e4000c101d06 */
[----:B0-----:R-:W-:Y:S05]  /*1100*/  @!P0 EXIT ;  /* 0x000000000000894d */ /* 0x001fea0003800000 */
[----:B0-----:R-:W0:Y:S01]  /*1110*/  LDS.128 R4, [R16+0x3000] ;  /* 0x0030000010047984 */ /* 0x001e220000000c00 */
[----:B------:R-:W-:-:S05]  /*1120*/  LEA R25, R0, R25, 0x6 ;  /* 0x0000001900197211 */ /* 0x000fca00078e30ff */
[----:B------:R-:W-:-:S05]  /*1130*/  IMAD.WIDE R18, R25, 0x4, R18 ;  /* 0x0000000419127825 */ /* 0x000fca00078e0212 */
[----:B0-----:R-:W-:Y:S01]  /*1140*/  STG.E.128 desc[UR6][R18.64], R4 ;  /* 0x0000000412007986 */ /* 0x001fe2000c101d06 */
[----:B------:R-:W-:Y:S05]  /*1150*/  EXIT ;  /* 0x000000000000794d */ /* 0x000fea0003800000 */
.L_x_0:
[----:B------:R-:W-:-:S00]  /*1160*/  BRA `(.L_x_0) ;  /* 0xfffffffc00fc7947 */ /* 0x000fc0000383ffff */
[----:B------:R-:W-:-:S00]  /*1170*/  NOP ;  /* 0x0000000000007918 */ /* 0x000fc00000000000 */
        /* <DEDUP_REMOVED lines=8> */
.L_x_1:


//--------------------- .nv.global.init           --------------------------
	.section	.nv.global.init,"aw",@progbits
.nv.global.init:
	.type		_$_str,@object
	.size		_$_str,(_$_str_$_2 - _$_str)
_$_str:
        /*0000*/ 	.byte	0x5f, 0x5f, 0x43, 0x55, 0x44, 0x41, 0x5f, 0x46, 0x54, 0x5a, 0x00
	.type		_$_str_$_2,@object
	.size		_$_str_$_2,(.L_1 - _$_str_$_2)
_$_str_$_2:
        /*000b*/ 	.byte	0x5f, 0x5f, 0x43, 0x55, 0x44, 0x41, 0x5f, 0x50, 0x52, 0x45, 0x43, 0x5f, 0x53, 0x51, 0x52, 0x54
        /*001b*/ 	.byte	0x00
.L_1:


//--------------------- .nv.shared.triton_poi_fused__native_batch_norm_legit_no_training_add_15 --------------------------
	.section	.nv.shared.triton_poi_fused__native_batch_norm_legit_no_training_add_15,"aw",@nobits
	.sectionflags	@""
	.align	16
	.zero		1024


//--------------------- .nv.constant0.triton_poi_fused__native_batch_norm_legit_no_training_add_15 --------------------------
	.section	.nv.constant0.triton_poi_fused__native_batch_norm_legit_no_training_add_15,"a",@progbits
	.sectionflags	@""
	.align	4
.nv.constant0.triton_poi_fused__native_batch_norm_legit_no_training_add_15:
	.zero		592
